//
// Generated by NVIDIA NVVM Compiler
//
// Compiler Build ID: CL-36424714
// Cuda compilation tools, release 13.0, V13.0.88
// Based on NVVM 20.0.0
//

.version 9.0
.target sm_100
.address_size 64

	// .globl	_Z8mykernelPi
.extern .func  (.param .b32 func_retval0) vprintf
(
	.param .b64 vprintf_param_0,
	.param .b64 vprintf_param_1
)
;
.global .align 1 .b8 $str[48] = {72, 101, 108, 108, 111, 32, 102, 114, 111, 109, 32, 100, 101, 118, 105, 99, 101, 33, 32, 66, 108, 111, 99, 107, 32, 73, 68, 58, 32, 37, 100, 44, 32, 84, 104, 114, 101, 97, 100, 32, 73, 68, 58, 32, 37, 100, 10};

.visible .entry _Z8mykernelPi(
	.param .u64 .ptr .align 1 _Z8mykernelPi_param_0
)
{
	.local .align 8 .b8 	__local_depot0[8];
	.reg .b64 	%SP;
	.reg .b64 	%SPL;
	.reg .b32 	%r<12>;
	.reg .b64 	%rd<7>;

	mov.u64 	%SPL, __local_depot0;
	cvta.local.u64 	%SP, %SPL;
	ld.param.u64 	%rd1, [_Z8mykernelPi_param_0];
	cvta.to.global.u64 	%rd2, %rd1;
	add.u64 	%rd3, %SP, 0;
	add.u64 	%rd4, %SPL, 0;
	mov.u32 	%r1, %ctaid.x;
	mov.u32 	%r2, %ctaid.y;
	mov.u32 	%r3, %nctaid.x;
	mad.lo.s32 	%r4, %r2, %r3, %r1;
	mov.u32 	%r5, %tid.x;
	mov.u32 	%r6, %tid.y;
	mov.u32 	%r7, %ntid.x;
	mad.lo.s32 	%r8, %r6, %r7, %r5;
	st.local.v2.u32 	[%rd4], {%r4, %r8};
	mov.u64 	%rd5, $str;
	cvta.global.u64 	%rd6, %rd5;
	{ // callseq 0, 0
	.param .b64 param0;
	st.param.b64 	[param0], %rd6;
	.param .b64 param1;
	st.param.b64 	[param1], %rd3;
	.param .b32 retval0;
	call.uni (retval0), 
	vprintf, 
	(
	param0, 
	param1
	);
	ld.param.b32 	%r9, [retval0];
	} // callseq 0
	atom.global.add.u32 	%r11, [%rd2], 1;
	ret;

}


// ===== COMPILED SASS (sm_100) =====

	.target	sm_100

	.elftype	@"ET_EXEC"


//--------------------- .note.nv.tkinfo           --------------------------
	.section	.note.nv.tkinfo,"",@"SHT_NOTE"
	.sectionflags	@"SHF_NOTE_NV_TKINFO"
	.tkinfo
        /*0018*/ 	.word	0x00000002
        /*0030*/ 	.string	""
        /*0030*/ 	.string	"ptxas"
        /*0030*/ 	.string	"Cuda compilation tools, release 13.0, V13.0.88"
        /*0030*/ 	.string	"Build cuda_13.0.r13.0/compiler.36424714_0"
        /*0030*/ 	.string	"-arch sm_100 -m 64 "



//--------------------- .note.nv.cuinfo           --------------------------
	.section	.note.nv.cuinfo,"",@"SHT_NOTE"
	.sectionflags	@"SHF_NOTE_NV_CUINFO"
        /*0018*/ 	.short	0x0002
        /*001a*/ 	.short	0x0064
        /*001c*/ 	.short	0x0082
	.zero		2


//--------------------- .nv.info                  --------------------------
	.section	.nv.info,"",@"SHT_CUDA_INFO"
	.align	4


	//----- nvinfo : EIATTR_REGCOUNT
	.align		4
        /*0000*/ 	.byte	0x04, 0x2f
        /*0002*/ 	.short	(.L_2 - .L_1)
	.align		4
.L_1:
        /*0004*/ 	.word	index@(_Z8mykernelPi)
        /*0008*/ 	.word	0x00000018


	//----- nvinfo : EIATTR_FRAME_SIZE
	.align		4
.L_2:
        /*000c*/ 	.byte	0x04, 0x11
        /*000e*/ 	.short	(.L_4 - .L_3)
	.align		4
.L_3:
        /*0010*/ 	.word	index@(_Z8mykernelPi)
        /*0014*/ 	.word	0x00000008


	//----- nvinfo : EIATTR_MIN_STACK_SIZE
	.align		4
.L_4:
        /*0018*/ 	.byte	0x04, 0x12
        /*001a*/ 	.short	(.L_6 - .L_5)
	.align		4
.L_5:
        /*001c*/ 	.word	index@(_Z8mykernelPi)
        /*0020*/ 	.word	0x00000008
.L_6:


//--------------------- .nv.compat                --------------------------
	.section	.nv.compat,"",@"SHT_CUDA_COMPAT_INFO"
	.align	4
        /*0000*/ 	.byte	0x02, 0x09, 0x00, 0x00, 0x02, 0x02, 0x01, 0x00, 0x02, 0x05, 0x05, 0x00, 0x03, 0x07, 0x01, 0x01
        /*0010*/ 	.byte	0x02, 0x03, 0x00, 0x00, 0x02, 0x06, 0x01, 0x00, 0x04, 0x0b, 0x08, 0x00, 0x09, 0x00, 0x00, 0x00
        /*0020*/ 	.byte	0x00, 0x00, 0x00, 0x00


//--------------------- .nv.info._Z8mykernelPi    --------------------------
	.section	.nv.info._Z8mykernelPi,"",@"SHT_CUDA_INFO"
	.sectionflags	@""
	.align	4


	//----- nvinfo : EIATTR_CUDA_API_VERSION
	.align		4
        /*0000*/ 	.byte	0x04, 0x37
        /*0002*/ 	.short	(.L_8 - .L_7)
.L_7:
        /*0004*/ 	.word	0x00000082


	//----- nvinfo : EIATTR_KPARAM_INFO
	.align		4
.L_8:
        /*0008*/ 	.byte	0x04, 0x17
        /*000a*/ 	.short	(.L_10 - .L_9)
.L_9:
        /*000c*/ 	.word	0x00000000
        /*0010*/ 	.short	0x0000
        /*0012*/ 	.short	0x0000
        /*0014*/ 	.byte	0x00, 0xf5, 0x21, 0x00


	//----- nvinfo : EIATTR_SPARSE_MMA_MASK
	.align		4
.L_10:
        /*0018*/ 	.byte	0x03, 0x50
        /*001a*/ 	.short	0x0000


	//----- nvinfo : EIATTR_MAXREG_COUNT
	.align		4
        /*001c*/ 	.byte	0x03, 0x1b
        /*001e*/ 	.short	0x00ff


	//----- nvinfo : EIATTR_EXTERNS
	.align		4
        /*0020*/ 	.byte	0x04, 0x0f
        /*0022*/ 	.short	(.L_12 - .L_11)


	//   ....[0]....
	.align		4
.L_11:
        /*0024*/ 	.word	index@(vprintf)


	//----- nvinfo : EIATTR_MERCURY_ISA_VERSION
	.align		4
.L_12:
        /*0028*/ 	.byte	0x03, 0x5f
        /*002a*/ 	.short	0x0101


	//----- nvinfo : EIATTR_INT_WARP_WIDE_INSTR_OFFSETS
	.align		4
        /*002c*/ 	.byte	0x04, 0x31
        /*002e*/ 	.short	(.L_14 - .L_13)


	//   ....[0]....
.L_13:
        /*0030*/ 	.word	0x00000190


	//----- nvinfo : EIATTR_VRC_CTA_INIT_COUNT
	.align		4
.L_14:
        /*0034*/ 	.byte	0x02, 0x4a
	.zero		1
	.zero		1


	//----- nvinfo : EIATTR_SYSCALL_OFFSETS
	.align		4
        /*0038*/ 	.byte	0x04, 0x46
        /*003a*/ 	.short	(.L_16 - .L_15)


	//   ....[0]....
.L_15:
        /*003c*/ 	.word	0x00000160


	//----- nvinfo : EIATTR_EXIT_INSTR_OFFSETS
	.align		4
.L_16:
        /*0040*/ 	.byte	0x04, 0x1c
        /*0042*/ 	.short	(.L_18 - .L_17)


	//   ....[0]....
.L_17:
        /*0044*/ 	.word	0x000001e0


	//----- nvinfo : EIATTR_CBANK_PARAM_SIZE
	.align		4
.L_18:
        /*0048*/ 	.byte	0x03, 0x19
        /*004a*/ 	.short	0x0008


	//----- nvinfo : EIATTR_PARAM_CBANK
	.align		4
        /*004c*/ 	.byte	0x04, 0x0a
        /*004e*/ 	.short	(.L_20 - .L_19)
	.align		4
.L_19:
        /*0050*/ 	.word	index@(.nv.constant0._Z8mykernelPi)
        /*0054*/ 	.short	0x0380
        /*0056*/ 	.short	0x0008


	//----- nvinfo : EIATTR_SW_WAR
	.align		4
.L_20:
        /*0058*/ 	.byte	0x04, 0x36
        /*005a*/ 	.short	(.L_22 - .L_21)
.L_21:
        /*005c*/ 	.word	0x00000008
.L_22:


//--------------------- .nv.callgraph             --------------------------
	.section	.nv.callgraph,"",@"SHT_CUDA_CALLGRAPH"
	.align	4
	.sectionentsize	8
	.align		4
        /*0000*/ 	.word	0x00000000
	.align		4
        /*0004*/ 	.word	0xffffffff
	.align		4
        /*0008*/ 	.word	index@(_Z8mykernelPi)
	.align		4
        /*000c*/ 	.word	index@(vprintf)
	.align		4
        /*0010*/ 	.word	0x00000000
	.align		4
        /*0014*/ 	.word	0xfffffffe
	.align		4
        /*0018*/ 	.word	0x00000000
	.align		4
        /*001c*/ 	.word	0xfffffffd
	.align		4
        /*0020*/ 	.word	0x00000000
	.align		4
        /*0024*/ 	.word	0xfffffffc


//--------------------- .nv.constant4             --------------------------
	.section	.nv.constant4,"a",@progbits
	.align	8
	.align		8
.nv.constant4:
        /*0000*/ 	.dword	vprintf
	.align		8
        /*0008*/ 	.dword	$str


//--------------------- .text._Z8mykernelPi       --------------------------
	.section	.text._Z8mykernelPi,"ax",@progbits
	.align	128
        .global         _Z8mykernelPi
        .type           _Z8mykernelPi,@function
        .size           _Z8mykernelPi,(.L_x_2 - _Z8mykernelPi)
        .other          _Z8mykernelPi,@"STO_CUDA_ENTRY STV_DEFAULT"
_Z8mykernelPi:
.text._Z8mykernelPi:
[----:B------:R-:W0:Y:S01]  /*0000*/  LDC R1, c[0x0][0x37c] ;  /* 0x0000df00ff017b82 */ /* 0x000e220000000800 */
[----:B------:R-:W1:Y:S01]  /*0010*/  S2R R2, SR_CTAID.Y ;  /* 0x0000000000027919 */ /* 0x000e620000002600 */
[----:B------:R-:W2:Y:S06]  /*0020*/  LDCU UR5, c[0x0][0x2fc] ;  /* 0x00005f80ff0577ac */ /* 0x000eac0008000800 */
[----:B------:R-:W1:Y:S01]  /*0030*/  S2UR UR4, SR_CTAID.X ;  /* 0x00000000000479c3 */ /* 0x000e620000002500 */
[----:B0-----:R-:W-:Y:S01]  /*0040*/  VIADD R1, R1, 0xfffffff8 ;  /* 0xfffffff801017836 */ /* 0x001fe20000000000 */
[----:B------:R-:W0:Y:S01]  /*0050*/  S2R R0, SR_TID.X ;  /* 0x0000000000007919 */ /* 0x000e220000002100 */
[----:B------:R-:W3:Y:S01]  /*0060*/  LDCU.64 UR36, c[0x0][0x358] ;  /* 0x00006b00ff2477ac */ /* 0x000ee20008000a00 */
[----:B------:R-:W0:Y:S04]  /*0070*/  S2R R5, SR_TID.Y ;  /* 0x0000000000057919 */ /* 0x000e280000002200 */
[----:B------:R-:W1:Y:S01]  /*0080*/  LDC R3, c[0x0][0x370] ;  /* 0x0000dc00ff037b82 */ /* 0x000e620000000800 */
[----:B------:R-:W0:Y:S01]  /*0090*/  LDCU UR6, c[0x0][0x360] ;  /* 0x00006c00ff0677ac */ /* 0x000e220008000800 */
[----:B-1----:R-:W-:Y:S01]  /*00a0*/  IMAD R2, R2, R3, UR4 ;  /* 0x0000000402027e24 */ /* 0x002fe2000f8e0203 */
[----:B------:R-:W1:Y:S01]  /*00b0*/  LDCU UR4, c[0x0][0x2f8] ;  /* 0x00005f00ff0477ac */ /* 0x000e620008000800 */
[----:B0-----:R-:W-:Y:S01]  /*00c0*/  IMAD R3, R5, UR6, R0 ;  /* 0x0000000605037c24 */ /* 0x001fe2000f8e0200 */
[----:B------:R-:W-:Y:S01]  /*00d0*/  MOV R0, 0x0 ;  /* 0x0000000000007802 */ /* 0x000fe20000000f00 */
[----:B------:R-:W0:Y:S03]  /*00e0*/  LDCU.64 UR6, c[0x4][0x8] ;  /* 0x01000100ff0677ac */ /* 0x000e260008000a00 */
[----:B------:R4:W-:Y:S01]  /*00f0*/  STL.64 [R1], R2 ;  /* 0x0000000201007387 */ /* 0x0009e20000100a00 */
[----:B------:R4:W5:Y:S01]  /*0100*/  LDC.64 R8, c[0x4][R0] ;  /* 0x0100000000087b82 */ /* 0x0009620000000a00 */
[----:B-1----:R-:W-:-:S05]  /*0110*/  IADD3 R6, P0, PT, R1, UR4, RZ ;  /* 0x0000000401067c10 */ /* 0x002fca000ff1e0ff */
[----:B--2---:R-:W-:Y:S02]  /*0120*/  IMAD.X R7, RZ, RZ, UR5, P0 ;  /* 0x00000005ff077e24 */ /* 0x004fe400080e06ff */
[----:B0-----:R-:W-:Y:S01]  /*0130*/  IMAD.U32 R4, RZ, RZ, UR6 ;  /* 0x00000006ff047e24 */ /* 0x001fe2000f8e00ff */
[----:B---34-:R-:W-:-:S07]  /*0140*/  MOV R5, UR7 ;  /* 0x0000000700057c02 */ /* 0x018fce0008000f00 */
[----:B------:R-:W-:-:S07]  /*0150*/  LEPC R20, `(.L_x_0) ;  /* 0x000000001014794e */ /* 0x000fce0000000000 */
[----:B-----5:R-:W-:Y:S05]  /*0160*/  CALL.ABS.NOINC R8 ;  /* 0x0000000008007343 */ /* 0x020fea0003c00000 */
.L_x_0:
[----:B------:R-:W0:Y:S01]  /*0170*/  S2R R0, SR_LANEID ;  /* 0x0000000000007919 */ /* 0x000e220000000000 */
[----:B------:R-:W1:Y:S01]  /*0180*/  LDC.64 R2, c[0x0][0x380] ;  /* 0x0000e000ff027b82 */ /* 0x000e620000000a00 */
[----:B------:R-:W-:Y:S02]  /*0190*/  VOTEU.ANY UR4, UPT, PT ;  /* 0x0000000000047886 */ /* 0x000fe400038e0100 */
[----:B------:R-:W-:Y:S02]  /*01a0*/  UFLO.U32 UR5, UR4 ;  /* 0x00000004000572bd */ /* 0x000fe400080e0000 */
[----:B------:R-:W1:Y:S04]  /*01b0*/  POPC R5, UR4 ;  /* 0x0000000400057d09 */ /* 0x000e680008000000 */
[----:B0-----:R-:W-:-:S13]  /*01c0*/  ISETP.EQ.U32.AND P0, PT, R0, UR5, PT ;  /* 0x0000000500007c0c */ /* 0x001fda000bf02070 */
[----:B-1----:R-:W-:Y:S01]  /*01d0*/  @P0 REDG.E.ADD.STRONG.GPU desc[UR36][R2.64], R5 ;  /* 0x000000050200098e */ /* 0x002fe2000c12e124 */
[----:B------:R-:W-:Y:S05]  /*01e0*/  EXIT ;  /* 0x000000000000794d */ /* 0x000fea0003800000 */
.L_x_1:
[----:B------:R-:W-:-:S00]  /*01f0*/  BRA `(.L_x_1) ;  /* 0xfffffffc00fc7947 */ /* 0x000fc0000383ffff */
[----:B------:R-:W-:-:S00]  /*0200*/  NOP ;  /* 0x0000000000007918 */ /* 0x000fc00000000000 */
[----:B------:R-:W-:-:S00]  /*0210*/  NOP ;  /* 0x0000000000007918 */ /* 0x000fc00000000000 */
[----:B------:R-:W-:-:S00]  /*0220*/  NOP ;  /* 0x0000000000007918 */ /* 0x000fc00000000000 */
[----:B------:R-:W-:-:S00]  /*0230*/  NOP ;  /* 0x0000000000007918 */ /* 0x000fc00000000000 */
[----:B------:R-:W-:-:S00]  /*0240*/  NOP ;  /* 0x0000000000007918 */ /* 0x000fc00000000000 */
[----:B------:R-:W-:-:S00]  /*0250*/  NOP ;  /* 0x0000000000007918 */ /* 0x000fc00000000000 */
[----:B------:R-:W-:-:S00]  /*0260*/  NOP ;  /* 0x0000000000007918 */ /* 0x000fc00000000000 */
[----:B------:R-:W-:-:S00]  /*0270*/  NOP ;  /* 0x0000000000007918 */ /* 0x000fc00000000000 */
.L_x_2:


//--------------------- .nv.global.init           --------------------------
	.section	.nv.global.init,"aw",@progbits
.nv.global.init:
	.type		$str,@object
	.size		$str,(.L_0 - $str)
$str:
        /*0000*/ 	.byte	0x48, 0x65, 0x6c, 0x6c, 0x6f, 0x20, 0x66, 0x72, 0x6f, 0x6d, 0x20, 0x64, 0x65, 0x76, 0x69, 0x63
        /*0010*/ 	.byte	0x65, 0x21, 0x20, 0x42, 0x6c, 0x6f, 0x63, 0x6b, 0x20, 0x49, 0x44, 0x3a, 0x20, 0x25, 0x64, 0x2c
        /*0020*/ 	.byte	0x20, 0x54, 0x68, 0x72, 0x65, 0x61, 0x64, 0x20, 0x49, 0x44, 0x3a, 0x20, 0x25, 0x64, 0x0a, 0x00
.L_0:


//--------------------- .nv.shared.reserved.0     --------------------------
	.section	.nv.shared.reserved.0,"aw",@nobits
	.weak		__nv_reservedSMEM_offset_0_alias
	.size		__nv_reservedSMEM_offset_0_alias, 0, 64
	.other		__nv_reservedSMEM_offset_0_alias,@"STO_CUDA_RESERVED_SHARED STV_DEFAULT"
__nv_reservedSMEM_offset_0_alias:
	.zero		0
	.zero		64


//--------------------- .nv.constant0._Z8mykernelPi --------------------------
	.section	.nv.constant0._Z8mykernelPi,"a",@progbits
	.sectionflags	@""
	.align	4
.nv.constant0._Z8mykernelPi:
	.zero		904


//--------------------- SYMBOLS --------------------------

	.type		.nv.reservedSmem.offset0,@object
	.size		.nv.reservedSmem.offset0,0x4
	.type		vprintf,@function
